	.headerflags	@"EF_CUDA_TEXMODE_UNIFIED EF_CUDA_64BIT_ADDRESS EF_CUDA_ACCELERATORS EF_CUDA_SM90 EF_CUDA_VIRTUAL_SM(EF_CUDA_SM90)"
	.elftype	@"ET_EXEC"


//--------------------- .nv.info                  --------------------------
	.section	.nv.info,"",@"SHT_CUDA_INFO"
	.align	4


	//----- nvinfo : EIATTR_REGCOUNT
	.align		4
        /*0000*/ 	.byte	0x04, 0x2f
        /*0002*/ 	.short	(.L_3 - .L_2)
	.align		4
.L_2:
        /*0004*/ 	.word	index@(triton_poi_fused__native_batch_norm_legit_no_training_convolution_relu_41)
        /*0008*/ 	.word	0x00000020


	//----- nvinfo : EIATTR_MIN_STACK_SIZE
	.align		4
.L_3:
        /*000c*/ 	.byte	0x04, 0x12
        /*000e*/ 	.short	(.L_5 - .L_4)
	.align		4
.L_4:
        /*0010*/ 	.word	index@(triton_poi_fused__native_batch_norm_legit_no_training_convolution_relu_41)
        /*0014*/ 	.word	0x00000000


	//----- nvinfo : EIATTR_FRAME_SIZE
	.align		4
.L_5:
        /*0018*/ 	.byte	0x04, 0x11
        /*001a*/ 	.short	(.L_7 - .L_6)
	.align		4
.L_6:
        /*001c*/ 	.word	index@(triton_poi_fused__native_batch_norm_legit_no_training_convolution_relu_41)
        /*0020*/ 	.word	0x00000000


	//----- nvinfo : EIATTR_MIN_STACK_SIZE
	.align		4
.L_7:
        /*0024*/ 	.byte	0x04, 0x12
        /*0026*/ 	.short	(.L_9 - .L_8)
	.align		4
.L_8:
        /*0028*/ 	.word	index@(triton_poi_fused__native_batch_norm_legit_no_training_convolution_relu_41)
        /*002c*/ 	.word	0x00000000
.L_9:


//--------------------- .nv.info.triton_poi_fused__native_batch_norm_legit_no_training_convolution_relu_41 --------------------------
	.section	.nv.info.triton_poi_fused__native_batch_norm_legit_no_training_convolution_relu_41,"",@"SHT_CUDA_INFO"
	.sectionflags	@""
	.align	4


	//----- nvinfo : EIATTR_CUDA_API_VERSION
	.align		4
        /*0000*/ 	.byte	0x04, 0x37
        /*0002*/ 	.short	(.L_11 - .L_10)
.L_10:
        /*0004*/ 	.word	0x0000007c


	//----- nvinfo : EIATTR_KPARAM_INFO
	.align		4
.L_11:
        /*0008*/ 	.byte	0x04, 0x17
        /*000a*/ 	.short	(.L_13 - .L_12)
.L_12:
        /*000c*/ 	.word	0x00000000
        /*0010*/ 	.short	0x0007
        /*0012*/ 	.short	0x0038
        /*0014*/ 	.byte	0x00, 0xf0, 0x11, 0x00


	//----- nvinfo : EIATTR_KPARAM_INFO
	.align		4
.L_13:
        /*0018*/ 	.byte	0x04, 0x17
        /*001a*/ 	.short	(.L_15 - .L_14)
.L_14:
        /*001c*/ 	.word	0x00000000
        /*0020*/ 	.short	0x0006
        /*0022*/ 	.short	0x0030
        /*0024*/ 	.byte	0x00, 0xf4, 0x21, 0x00


	//----- nvinfo : EIATTR_KPARAM_INFO
	.align		4
.L_15:
        /*0028*/ 	.byte	0x04, 0x17
        /*002a*/ 	.short	(.L_17 - .L_16)
.L_16:
        /*002c*/ 	.word	0x00000000
        /*0030*/ 	.short	0x0005
        /*0032*/ 	.short	0x0028
        /*0034*/ 	.byte	0x00, 0xf4, 0x21, 0x00


	//----- nvinfo : EIATTR_KPARAM_INFO
	.align		4
.L_17:
        /*0038*/ 	.byte	0x04, 0x17
        /*003a*/ 	.short	(.L_19 - .L_18)
.L_18:
        /*003c*/ 	.word	0x00000000
        /*0040*/ 	.short	0x0004
        /*0042*/ 	.short	0x0020
        /*0044*/ 	.byte	0x00, 0xf4, 0x21, 0x00


	//----- nvinfo : EIATTR_KPARAM_INFO
	.align		4
.L_19:
        /*0048*/ 	.byte	0x04, 0x17
        /*004a*/ 	.short	(.L_21 - .L_20)
.L_20:
        /*004c*/ 	.word	0x00000000
        /*0050*/ 	.short	0x0003
        /*0052*/ 	.short	0x0018
        /*0054*/ 	.byte	0x00, 0xf4, 0x21, 0x00


	//----- nvinfo : EIATTR_KPARAM_INFO
	.align		4
.L_21:
        /*0058*/ 	.byte	0x04, 0x17
        /*005a*/ 	.short	(.L_23 - .L_22)
.L_22:
        /*005c*/ 	.word	0x00000000
        /*0060*/ 	.short	0x0002
        /*0062*/ 	.short	0x0010
        /*0064*/ 	.byte	0x00, 0xf4, 0x21, 0x00


	//----- nvinfo : EIATTR_KPARAM_INFO
	.align		4
.L_23:
        /*0068*/ 	.byte	0x04, 0x17
        /*006a*/ 	.short	(.L_25 - .L_24)
.L_24:
        /*006c*/ 	.word	0x00000000
        /*0070*/ 	.short	0x0001
        /*0072*/ 	.short	0x0008
        /*0074*/ 	.byte	0x00, 0xf4, 0x21, 0x00


	//----- nvinfo : EIATTR_KPARAM_INFO
	.align		4
.L_25:
        /*0078*/ 	.byte	0x04, 0x17
        /*007a*/ 	.short	(.L_27 - .L_26)
.L_26:
        /*007c*/ 	.word	0x00000000
        /*0080*/ 	.short	0x0000
        /*0082*/ 	.short	0x0000
        /*0084*/ 	.byte	0x00, 0xf4, 0x21, 0x00


	//----- nvinfo : EIATTR_SPARSE_MMA_MASK
	.align		4
.L_27:
        /*0088*/ 	.byte	0x03, 0x50
        /*008a*/ 	.short	0x0000


	//----- nvinfo : EIATTR_MAXREG_COUNT
	.align		4
        /*008c*/ 	.byte	0x03, 0x1b
        /*008e*/ 	.short	0x00ff


	//----- nvinfo : EIATTR_EXIT_INSTR_OFFSETS
	.align		4
        /*0090*/ 	.byte	0x04, 0x1c
        /*0092*/ 	.short	(.L_29 - .L_28)


	//   ....[0]....
.L_28:
        /*0094*/ 	.word	0x000005f0


	//   ....[1]....
        /*0098*/ 	.word	0x00000610


	//----- nvinfo : EIATTR_REQNTID
	.align		4
.L_29:
        /*009c*/ 	.byte	0x04, 0x10
        /*009e*/ 	.short	(.L_31 - .L_30)
.L_30:
        /*00a0*/ 	.word	0x00000100
        /*00a4*/ 	.word	0x00000001
        /*00a8*/ 	.word	0x00000001


	//----- nvinfo : EIATTR_CBANK_PARAM_SIZE
	.align		4
.L_31:
        /*00ac*/ 	.byte	0x03, 0x19
        /*00ae*/ 	.short	0x003c


	//----- nvinfo : EIATTR_PARAM_CBANK
	.align		4
        /*00b0*/ 	.byte	0x04, 0x0a
        /*00b2*/ 	.short	(.L_33 - .L_32)
	.align		4
.L_32:
        /*00b4*/ 	.word	index@(.nv.constant0.triton_poi_fused__native_batch_norm_legit_no_training_convolution_relu_41)
        /*00b8*/ 	.short	0x0210
        /*00ba*/ 	.short	0x003c


	//----- nvinfo : EIATTR_SW_WAR
	.align		4
.L_33:
        /*00bc*/ 	.byte	0x04, 0x36
        /*00be*/ 	.short	(.L_35 - .L_34)
.L_34:
        /*00c0*/ 	.word	0x00000008
.L_35:


//--------------------- .nv.callgraph             --------------------------
	.section	.nv.callgraph,"",@"SHT_CUDA_CALLGRAPH"
	.align	4
	.sectionentsize	8
	.align		4
        /*0000*/ 	.word	0x00000000
	.align		4
        /*0004*/ 	.word	0xffffffff
	.align		4
        /*0008*/ 	.word	0x00000000
	.align		4
        /*000c*/ 	.word	0xfffffffe
	.align		4
        /*0010*/ 	.word	0x00000000
	.align		4
        /*0014*/ 	.word	0xfffffffd
	.align		4
        /*0018*/ 	.word	0x00000000
	.align		4
        /*001c*/ 	.word	0xfffffffc


//--------------------- .nv.constant4             --------------------------
	.section	.nv.constant4,"a",@progbits
	.align	8
	.align		8
.nv.constant4:
        /*0000*/ 	.dword	_$_str
	.align		8
        /*0008*/ 	.dword	_$_str_$_2


//--------------------- .text.triton_poi_fused__native_batch_norm_legit_no_training_convolution_relu_41 --------------------------
	.section	.text.triton_poi_fused__native_batch_norm_legit_no_training_convolution_relu_41,"ax",@progbits
	.align	128
        .global         triton_poi_fused__native_batch_norm_legit_no_training_convolution_relu_41
        .type           triton_poi_fused__native_batch_norm_legit_no_training_convolution_relu_41,@function
        .size           triton_poi_fused__native_batch_norm_legit_no_training_convolution_relu_41,(.L_x_1 - triton_poi_fused__native_batch_norm_legit_no_training_convolution_relu_41)
        .other          triton_poi_fused__native_batch_norm_legit_no_training_convolution_relu_41,@"STO_CUDA_ENTRY STV_DEFAULT"
triton_poi_fused__native_batch_norm_legit_no_training_convolution_relu_41:
.text.triton_poi_fused__native_batch_norm_legit_no_training_convolution_relu_41:
[----:B------:R-:W0:Y:S01]  /*0000*/  LDC R1, c[0x0][0x28] ;  /* 0x00000a00ff017b82 */ /* 0x000e220000000800 */
[----:B------:R-:W1:Y:S07]  /*0010*/  S2R R0, SR_TID.X ;  /* 0x0000000000007919 */ /* 0x000e6e0000002100 */
[----:B------:R-:W2:Y:S01]  /*0020*/  LDC.64 R2, c[0x0][0x228] ;  /* 0x00008a00ff027b82 */ /* 0x000ea20000000a00 */
[----:B------:R-:W-:Y:S01]  /*0030*/  HFMA2.MMA R16, -RZ, RZ, 0, 0 ;  /* 0x00000000ff107435 */ /* 0x000fe200000001ff */
[----:B------:R-:W-:Y:S01]  /*0040*/  CS2R R20, SRZ ;  /* 0x0000000000147805 */ /* 0x000fe2000001ff00 */
[----:B------:R-:W3:Y:S01]  /*0050*/  S2R R17, SR_CTAID.X ;  /* 0x0000000000117919 */ /* 0x000ee20000002500 */
[----:B------:R-:W-:-:S04]  /*0060*/  ULDC.64 UR4, c[0x0][0x208] ;  /* 0x0000820000047ab9 */ /* 0x000fc80000000a00 */
[----:B------:R-:W4:Y:S08]  /*0070*/  LDC.64 R10, c[0x0][0x218] ;  /* 0x00008600ff0a7b82 */ /* 0x000f300000000a00 */
[----:B------:R-:W5:Y:S08]  /*0080*/  LDC.64 R8, c[0x0][0x210] ;  /* 0x00008400ff087b82 */ /* 0x000f700000000a00 */
[----:B------:R-:W2:Y:S01]  /*0090*/  LDC.64 R14, c[0x0][0x220] ;  /* 0x00008800ff0e7b82 */ /* 0x000ea20000000a00 */
[----:B-1----:R-:W-:-:S04]  /*00a0*/  SHF.L.U32 R0, R0, 0x1, RZ ;  /* 0x0000000100007819 */ /* 0x002fc800000006ff */
[----:B------:R-:W-:-:S04]  /*00b0*/  LOP3.LUT R0, R0, 0x1fe, RZ, 0xc0, !PT ;  /* 0x000001fe00007812 */ /* 0x000fc800078ec0ff */
[----:B---3--:R-:W-:-:S04]  /*00c0*/  LEA R17, R17, R0, 0x9 ;  /* 0x0000000011117211 */ /* 0x008fc800078e48ff */
[----:B------:R-:W-:Y:S01]  /*00d0*/  IADD3 R0, R17, 0x1, RZ ;  /* 0x0000000111007810 */ /* 0x000fe20007ffe0ff */
[C---:B------:R-:W-:Y:S01]  /*00e0*/  IMAD.HI R4, R17.reuse, 0x59e60383, RZ ;  /* 0x59e6038311047827 */ /* 0x040fe200078e02ff */
[----:B------:R-:W-:-:S03]  /*00f0*/  ISETP.GE.AND P0, PT, R17, 0x71e80, PT ;  /* 0x00071e801100780c */ /* 0x000fc60003f06270 */
[----:B------:R-:W-:Y:S01]  /*0100*/  IMAD.HI R0, R0, 0x59e60383, RZ ;  /* 0x59e6038300007827 */ /* 0x000fe200078e02ff */
[----:B------:R-:W-:-:S04]  /*0110*/  SHF.R.U32.HI R5, RZ, 0x1f, R4 ;  /* 0x0000001fff057819 */ /* 0x000fc80000011604 */
[----:B------:R-:W-:Y:S02]  /*0120*/  LEA.HI.SX32 R5, R4, R5, 0x18 ;  /* 0x0000000504057211 */ /* 0x000fe400078fc2ff */
[----:B------:R-:W-:-:S03]  /*0130*/  SHF.R.U32.HI R7, RZ, 0x1f, R0 ;  /* 0x0000001fff077819 */ /* 0x000fc60000011600 */
[----:B------:R-:W-:Y:S01]  /*0140*/  IMAD.HI R4, R5, 0x66666667, RZ ;  /* 0x6666666705047827 */ /* 0x000fe200078e02ff */
[----:B------:R-:W-:-:S04]  /*0150*/  LEA.HI.SX32 R0, R0, R7, 0x18 ;  /* 0x0000000700007211 */ /* 0x000fc800078fc2ff */
[----:B------:R-:W-:Y:S01]  /*0160*/  SHF.R.U32.HI R7, RZ, 0x1f, R4 ;  /* 0x0000001fff077819 */ /* 0x000fe20000011604 */
[----:B------:R-:W-:-:S03]  /*0170*/  IMAD.HI R6, R0, 0x66666667, RZ ;  /* 0x6666666700067827 */ /* 0x000fc600078e02ff */
[----:B------:R-:W-:Y:S02]  /*0180*/  LEA.HI.SX32 R4, R4, R7, 0x1a ;  /* 0x0000000704047211 */ /* 0x000fe400078fd2ff */
[----:B------:R-:W-:-:S03]  /*0190*/  SHF.R.U32.HI R7, RZ, 0x1f, R6 ;  /* 0x0000001fff077819 */ /* 0x000fc60000011606 */
[----:B------:R-:W-:Y:S01]  /*01a0*/  IMAD R25, R4, -0xa0, R5 ;  /* 0xffffff6004197824 */ /* 0x000fe200078e0205 */
[----:B------:R-:W-:Y:S01]  /*01b0*/  LEA.HI.SX32 R23, R6, R7, 0x1a ;  /* 0x0000000706177211 */ /* 0x000fe200078fd2ff */
[----:B------:R-:W1:Y:S02]  /*01c0*/  LDC.64 R4, c[0x0][0x230] ;  /* 0x00008c00ff047b82 */ /* 0x000e640000000a00 */
[----:B--2---:R-:W-:-:S04]  /*01d0*/  IMAD.WIDE R6, R25, 0x4, R2 ;  /* 0x0000000419067825 */ /* 0x004fc800078e0202 */
[----:B------:R-:W-:Y:S01]  /*01e0*/  IMAD R23, R23, -0xa0, R0 ;  /* 0xffffff6017177824 */ /* 0x000fe200078e0200 */
[----:B------:R2:W3:Y:S03]  /*01f0*/  @!P0 LDG.E.EL R16, desc[UR4][R6.64] ;  /* 0x0000000406108981 */ /* 0x0004e6000c2e1900 */
[----:B------:R-:W-:Y:S02]  /*0200*/  IMAD.WIDE R12, R23, 0x4, R2 ;  /* 0x00000004170c7825 */ /* 0x000fe400078e0202 */
[----:B------:R-:W1:Y:S03]  /*0210*/  LDC.64 R2, c[0x0][0x238] ;  /* 0x00008e00ff027b82 */ /* 0x000e660000000a00 */
[----:B------:R5:W3:Y:S01]  /*0220*/  @!P0 LDG.E.EL R20, desc[UR4][R12.64] ;  /* 0x000000040c148981 */ /* 0x000ae2000c2e1900 */
[----:B----4-:R-:W-:Y:S01]  /*0230*/  IMAD.WIDE R26, R25, 0x4, R10 ;  /* 0x00000004191a7825 */ /* 0x010fe200078e020a */
[----:B------:R-:W-:-:S02]  /*0240*/  MOV R0, RZ ;  /* 0x000000ff00007202 */ /* 0x000fc40000000f00 */
[----:B--2---:R-:W-:Y:S01]  /*0250*/  CS2R R6, SRZ ;  /* 0x0000000000067805 */ /* 0x004fe2000001ff00 */
[----:B------:R-:W-:Y:S01]  /*0260*/  IMAD.WIDE R10, R23, 0x4, R10 ;  /* 0x00000004170a7825 */ /* 0x000fe200078e020a */
[----:B------:R-:W-:Y:S01]  /*0270*/  CS2R R18, SRZ ;  /* 0x0000000000127805 */ /* 0x000fe2000001ff00 */
[----:B------:R1:W2:Y:S02]  /*0280*/  @!P0 LDG.E.EL R21, desc[UR4][R26.64] ;  /* 0x000000041a158981 */ /* 0x0002a4000c2e1900 */
[----:B-----5:R-:W-:Y:S02]  /*0290*/  IMAD.WIDE R8, R17, 0x4, R8 ;  /* 0x0000000411087825 */ /* 0x020fe400078e0208 */
[----:B------:R4:W5:Y:S02]  /*02a0*/  @!P0 LDG.E.EL R0, desc[UR4][R10.64] ;  /* 0x000000040a008981 */ /* 0x000964000c2e1900 */
[--C-:B0-----:R-:W-:Y:S02]  /*02b0*/  IMAD.WIDE R12, R25, 0x4, R14.reuse ;  /* 0x00000004190c7825 */ /* 0x101fe400078e020e */
[----:B------:R-:W2:Y:S02]  /*02c0*/  @!P0 LDG.E.64 R6, desc[UR4][R8.64] ;  /* 0x0000000408068981 */ /* 0x000ea4000c1e1b00 */
[----:B------:R-:W-:Y:S01]  /*02d0*/  IMAD.WIDE R14, R23, 0x4, R14 ;  /* 0x00000004170e7825 */ /* 0x000fe200078e020e */
[----:B------:R-:W-:Y:S01]  /*02e0*/  HFMA2.MMA R29, -RZ, RZ, 0, 0 ;  /* 0x00000000ff1d7435 */ /* 0x000fe200000001ff */
[----:B------:R-:W2:Y:S02]  /*02f0*/  @!P0 LDG.E.EL R19, desc[UR4][R12.64] ;  /* 0x000000040c138981 */ /* 0x000ea4000c2e1900 */
[----:B-1----:R-:W-:-:S02]  /*0300*/  IMAD.WIDE R26, R25, 0x4, R4 ;  /* 0x00000004191a7825 */ /* 0x002fc400078e0204 */
[----:B------:R-:W2:Y:S02]  /*0310*/  @!P0 LDG.E.EL R18, desc[UR4][R14.64] ;  /* 0x000000040e128981 */ /* 0x000ea4000c2e1900 */
[----:B------:R-:W-:Y:S01]  /*0320*/  IMAD.WIDE R24, R25, 0x4, R2 ;  /* 0x0000000419187825 */ /* 0x000fe200078e0202 */
[----:B----4-:R-:W-:-:S03]  /*0330*/  MOV R10, RZ ;  /* 0x000000ff000a7202 */ /* 0x010fc60000000f00 */
[C---:B------:R-:W-:Y:S01]  /*0340*/  IMAD.WIDE R4, R23.reuse, 0x4, R4 ;  /* 0x0000000417047825 */ /* 0x040fe200078e0204 */
[----:B------:R-:W4:Y:S03]  /*0350*/  @!P0 LDG.E.EL R29, desc[UR4][R24.64] ;  /* 0x00000004181d8981 */ /* 0x000f26000c2e1900 */
[----:B------:R-:W-:Y:S01]  /*0360*/  IMAD.WIDE R2, R23, 0x4, R2 ;  /* 0x0000000417027825 */ /* 0x000fe200078e0202 */
[----:B------:R-:W-:-:S04]  /*0370*/  CS2R R22, SRZ ;  /* 0x0000000000167805 */ /* 0x000fc8000001ff00 */
[----:B------:R0:W4:Y:S04]  /*0380*/  @!P0 LDG.E.EL R10, desc[UR4][R2.64] ;  /* 0x00000004020a8981 */ /* 0x000128000c2e1900 */
[----:B------:R-:W4:Y:S04]  /*0390*/  @!P0 LDG.E.EL R22, desc[UR4][R26.64] ;  /* 0x000000041a168981 */ /* 0x000f28000c2e1900 */
[----:B------:R1:W4:Y:S01]  /*03a0*/  @!P0 LDG.E.EL R23, desc[UR4][R4.64] ;  /* 0x0000000404178981 */ /* 0x000322000c2e1900 */
[----:B0-----:R-:W0:Y:S01]  /*03b0*/  LDC.64 R2, c[0x0][0x240] ;  /* 0x00009000ff027b82 */ /* 0x001e220000000a00 */
[----:B-1----:R-:W-:Y:S01]  /*03c0*/  HFMA2.MMA R5, -RZ, RZ, 1.625, 0 ;  /* 0x3e800000ff057435 */ /* 0x002fe200000001ff */
[----:B0-----:R-:W-:-:S04]  /*03d0*/  IMAD.WIDE R2, R17, 0x4, R2 ;  /* 0x0000000411027825 */ /* 0x001fc800078e0202 */
[----:B---3--:R-:W-:-:S04]  /*03e0*/  FADD R16, R16, 9.9999997473787516356e-06 ;  /* 0x3727c5ac10107421 */ /* 0x008fc80000000000 */
[----:B------:R-:W0:Y:S01]  /*03f0*/  MUFU.SQRT R11, R16 ;  /* 0x00000010000b7308 */ /* 0x000e220000002000 */
[----:B------:R-:W-:-:S07]  /*0400*/  FADD R20, R20, 9.9999997473787516356e-06 ;  /* 0x3727c5ac14147421 */ /* 0x000fce0000000000 */
[----:B------:R-:W1:Y:S01]  /*0410*/  MUFU.SQRT R12, R20 ;  /* 0x00000014000c7308 */ /* 0x000e620000002000 */
[C---:B0-----:R-:W-:Y:S02]  /*0420*/  FSETP.GT.AND P1, PT, R11.reuse, 8.50705917302346158658e+37, PT ;  /* 0x7e8000000b00780b */ /* 0x041fe40003f24000 */
[----:B------:R-:W-:Y:S02]  /*0430*/  FSETP.GEU.AND P3, PT, R11, 1.175494350822287508e-38, PT ;  /* 0x008000000b00780b */ /* 0x000fe40003f6e000 */
[C---:B-1----:R-:W-:Y:S02]  /*0440*/  FSETP.GT.AND P2, PT, R12.reuse, 8.50705917302346158658e+37, PT ;  /* 0x7e8000000c00780b */ /* 0x042fe40003f44000 */
[----:B------:R-:W-:-:S07]  /*0450*/  FSETP.GEU.AND P4, PT, R12, 1.175494350822287508e-38, PT ;  /* 0x008000000c00780b */ /* 0x000fce0003f8e000 */
[----:B------:R-:W-:-:S04]  /*0460*/  @P1 FMUL R11, R11, 0.25 ;  /* 0x3e8000000b0b1820 */ /* 0x000fc80000400000 */
[----:B------:R-:W-:Y:S01]  /*0470*/  @!P3 FMUL R11, R11, 16777216 ;  /* 0x4b8000000b0bb820 */ /* 0x000fe20000400000 */
[----:B------:R-:W-:-:S04]  /*0480*/  @P2 FMUL R12, R12, 0.25 ;  /* 0x3e8000000c0c2820 */ /* 0x000fc80000400000 */
[----:B------:R-:W-:Y:S01]  /*0490*/  @!P4 FMUL R12, R12, 16777216 ;  /* 0x4b8000000c0cc820 */ /* 0x000fe20000400000 */
[----:B------:R-:W0:Y:S01]  /*04a0*/  MUFU.RCP R11, R11 ;  /* 0x0000000b000b7308 */ /* 0x000e220000001000 */
[----:B------:R-:W-:-:S07]  /*04b0*/  FSEL R4, R5, 1, P1 ;  /* 0x3f80000005047808 */ /* 0x000fce0000800000 */
[----:B------:R-:W1:Y:S01]  /*04c0*/  MUFU.RCP R12, R12 ;  /* 0x0000000c000c7308 */ /* 0x000e620000001000 */
[----:B------:R-:W-:Y:S01]  /*04d0*/  FSEL R5, R5, 1, P2 ;  /* 0x3f80000005057808 */ /* 0x000fe20001000000 */
[----:B------:R-:W-:Y:S01]  /*04e0*/  @!P3 FMUL R4, R4, 16777216 ;  /* 0x4b8000000404b820 */ /* 0x000fe20000400000 */
[----:B--2---:R-:W-:Y:S01]  /*04f0*/  FADD R6, R21, R6 ;  /* 0x0000000615067221 */ /* 0x004fe20000000000 */
[----:B-----5:R-:W-:Y:S02]  /*0500*/  FADD R7, R0, R7 ;  /* 0x0000000700077221 */ /* 0x020fe40000000000 */
[----:B------:R-:W-:Y:S01]  /*0510*/  @!P4 FMUL R5, R5, 16777216 ;  /* 0x4b8000000505c820 */ /* 0x000fe20000400000 */
[----:B0-----:R-:W-:Y:S01]  /*0520*/  FMUL R4, R11, R4 ;  /* 0x000000040b047220 */ /* 0x001fe20000400000 */
[----:B------:R-:W-:Y:S01]  /*0530*/  FADD R19, R6, -R19 ;  /* 0x8000001306137221 */ /* 0x000fe20000000000 */
[----:B------:R-:W-:Y:S01]  /*0540*/  FADD R18, R7, -R18 ;  /* 0x8000001207127221 */ /* 0x000fe20000000000 */
[----:B-1----:R-:W-:-:S02]  /*0550*/  FMUL R5, R12, R5 ;  /* 0x000000050c057220 */ /* 0x002fc40000400000 */
[----:B------:R-:W-:Y:S02]  /*0560*/  FMUL R4, R19, R4 ;  /* 0x0000000413047220 */ /* 0x000fe40000400000 */
[----:B------:R-:W-:Y:S02]  /*0570*/  FMUL R5, R18, R5 ;  /* 0x0000000512057220 */ /* 0x000fe40000400000 */
[----:B----4-:R-:W-:Y:S02]  /*0580*/  FFMA R4, R4, R22, R29 ;  /* 0x0000001604047223 */ /* 0x010fe4000000001d */
[----:B------:R-:W-:Y:S01]  /*0590*/  FFMA R5, R5, R23, R10 ;  /* 0x0000001705057223 */ /* 0x000fe2000000000a */
[----:B------:R0:W-:Y:S02]  /*05a0*/  @!P0 STG.E.64 desc[UR4][R8.64], R6 ;  /* 0x0000000608008986 */ /* 0x0001e4000c101b04 */
[----:B------:R-:W-:Y:S02]  /*05b0*/  FSETP.GEU.AND P1, PT, R4, RZ, PT ;  /* 0x000000ff0400720b */ /* 0x000fe40003f2e000 */
[----:B------:R-:W-:-:S02]  /*05c0*/  FSETP.GEU.AND P2, PT, R5, RZ, PT ;  /* 0x000000ff0500720b */ /* 0x000fc40003f4e000 */
[----:B------:R-:W-:Y:S02]  /*05d0*/  FSEL R4, R4, RZ, P1 ;  /* 0x000000ff04047208 */ /* 0x000fe40000800000 */
[----:B------:R-:W-:Y:S01]  /*05e0*/  FSEL R5, R5, RZ, P2 ;  /* 0x000000ff05057208 */ /* 0x000fe20001000000 */
[----:B0-----:R-:W-:Y:S08]  /*05f0*/  @P0 EXIT ;  /* 0x000000000000094d */ /* 0x001ff00003800000 */
[----:B------:R-:W-:Y:S01]  /*0600*/  STG.E.64 desc[UR4][R2.64], R4 ;  /* 0x0000000402007986 */ /* 0x000fe2000c101b04 */
[----:B------:R-:W-:Y:S05]  /*0610*/  EXIT ;  /* 0x000000000000794d */ /* 0x000fea0003800000 */
.L_x_0:
[----:B------:R-:W-:-:S00]  /*0620*/  BRA `(.L_x_0) ;  /* 0xfffffffc00fc7947 */ /* 0x000fc0000383ffff */
[----:B------:R-:W-:-:S00]  /*0630*/  NOP ;  /* 0x0000000000007918 */ /* 0x000fc00000000000 */
        /* <DEDUP_REMOVED lines=12> */
.L_x_1:


//--------------------- .nv.global.init           --------------------------
	.section	.nv.global.init,"aw",@progbits
.nv.global.init:
	.type		_$_str,@object
	.size		_$_str,(_$_str_$_2 - _$_str)
_$_str:
        /*0000*/ 	.byte	0x5f, 0x5f, 0x43, 0x55, 0x44, 0x41, 0x5f, 0x46, 0x54, 0x5a, 0x00
	.type		_$_str_$_2,@object
	.size		_$_str_$_2,(.L_1 - _$_str_$_2)
_$_str_$_2:
        /*000b*/ 	.byte	0x5f, 0x5f, 0x43, 0x55, 0x44, 0x41, 0x5f, 0x50, 0x52, 0x45, 0x43, 0x5f, 0x53, 0x51, 0x52, 0x54
        /*001b*/ 	.byte	0x00
.L_1:


//--------------------- .nv.constant0.triton_poi_fused__native_batch_norm_legit_no_training_convolution_relu_41 --------------------------
	.section	.nv.constant0.triton_poi_fused__native_batch_norm_legit_no_training_convolution_relu_41,"a",@progbits
	.sectionflags	@""
	.align	4
.nv.constant0.triton_poi_fused__native_batch_norm_legit_no_training_convolution_relu_41:
	.zero		588
